//
// Generated by NVIDIA NVVM Compiler
//
// Compiler Build ID: CL-36424714
// Cuda compilation tools, release 13.0, V13.0.88
// Based on NVVM 20.0.0
//

.version 9.0
.target sm_100
.address_size 64

.global .align 4 .b8 precalc_xorwow_matrix[102400];
.global .align 4 .b8 precalc_xorwow_offset_matrix[102400];
.global .align 4 .b8 mrg32k3aM1[2304];
.global .align 4 .b8 mrg32k3aM2[2304];
.global .align 4 .b8 mrg32k3aM1SubSeq[2016];
.global .align 4 .b8 mrg32k3aM2SubSeq[2016];
.global .align 4 .b8 mrg32k3aM1Seq[2304];
.global .align 4 .b8 mrg32k3aM2Seq[2304];
.const .align 8 .b8 __cr_lgamma_table[72];
// _ZZ19forward_fixed_layerILj128EXadL_ZN30_INTERNAL_f0b03900_4_k_cu_main16_activation_stubEfEEEvPKfS2_S2_PfjE7shrd_in has been demoted

.entry _Z19forward_fixed_layerILj128EXadL_ZN30_INTERNAL_f0b03900_4_k_cu_main16_activation_stubEfEEEvPKfS2_S2_Pfj(
	.param .u64 .ptr .align 1 _Z19forward_fixed_layerILj128EXadL_ZN30_INTERNAL_f0b03900_4_k_cu_main16_activation_stubEfEEEvPKfS2_S2_Pfj_param_0,
	.param .u64 .ptr .align 1 _Z19forward_fixed_layerILj128EXadL_ZN30_INTERNAL_f0b03900_4_k_cu_main16_activation_stubEfEEEvPKfS2_S2_Pfj_param_1,
	.param .u64 .ptr .align 1 _Z19forward_fixed_layerILj128EXadL_ZN30_INTERNAL_f0b03900_4_k_cu_main16_activation_stubEfEEEvPKfS2_S2_Pfj_param_2,
	.param .u64 .ptr .align 1 _Z19forward_fixed_layerILj128EXadL_ZN30_INTERNAL_f0b03900_4_k_cu_main16_activation_stubEfEEEvPKfS2_S2_Pfj_param_3,
	.param .u32 _Z19forward_fixed_layerILj128EXadL_ZN30_INTERNAL_f0b03900_4_k_cu_main16_activation_stubEfEEEvPKfS2_S2_Pfj_param_4
)
{
	.reg .pred 	%p<3>;
	.reg .b32 	%r<16>;
	.reg .b32 	%f<387>;
	.reg .b64 	%rd<23>;
	// demoted variable
	.shared .align 4 .b8 _ZZ19forward_fixed_layerILj128EXadL_ZN30_INTERNAL_f0b03900_4_k_cu_main16_activation_stubEfEEEvPKfS2_S2_PfjE7shrd_in[512];
	ld.param.u64 	%rd13, [_Z19forward_fixed_layerILj128EXadL_ZN30_INTERNAL_f0b03900_4_k_cu_main16_activation_stubEfEEEvPKfS2_S2_Pfj_param_0];
	ld.param.u64 	%rd10, [_Z19forward_fixed_layerILj128EXadL_ZN30_INTERNAL_f0b03900_4_k_cu_main16_activation_stubEfEEEvPKfS2_S2_Pfj_param_1];
	ld.param.u64 	%rd11, [_Z19forward_fixed_layerILj128EXadL_ZN30_INTERNAL_f0b03900_4_k_cu_main16_activation_stubEfEEEvPKfS2_S2_Pfj_param_2];
	ld.param.u64 	%rd12, [_Z19forward_fixed_layerILj128EXadL_ZN30_INTERNAL_f0b03900_4_k_cu_main16_activation_stubEfEEEvPKfS2_S2_Pfj_param_3];
	ld.param.u32 	%r5, [_Z19forward_fixed_layerILj128EXadL_ZN30_INTERNAL_f0b03900_4_k_cu_main16_activation_stubEfEEEvPKfS2_S2_Pfj_param_4];
	cvta.to.global.u64 	%rd1, %rd13;
	setp.eq.s32 	%p1, %r5, 0;
	@%p1 bra 	$L__BB0_3;
	mov.u32 	%r6, %ntid.x;
	mov.u32 	%r7, %tid.x;
	mov.u32 	%r8, %ctaid.x;
	mad.lo.s32 	%r9, %r8, %r6, %r7;
	mul.wide.u32 	%rd14, %r9, 4;
	add.s64 	%rd15, %rd1, %rd14;
	ld.global.nc.f32 	%f1, [%rd15];
	shl.b32 	%r10, %r9, 7;
	cvta.to.global.u64 	%rd16, %rd10;
	cvta.to.global.u64 	%rd17, %rd11;
	cvta.to.global.u64 	%rd18, %rd12;
	shl.b32 	%r11, %r7, 2;
	mov.u32 	%r12, _ZZ19forward_fixed_layerILj128EXadL_ZN30_INTERNAL_f0b03900_4_k_cu_main16_activation_stubEfEEEvPKfS2_S2_PfjE7shrd_in;
	add.s32 	%r1, %r12, %r11;
	mov.u32 	%r13, %nctaid.x;
	mul.lo.s32 	%r14, %r13, %r6;
	mul.wide.u32 	%rd19, %r10, 4;
	add.s64 	%rd2, %rd16, %rd19;
	mul.wide.u32 	%rd20, %r7, 4;
	add.s64 	%rd22, %rd17, %rd20;
	add.s64 	%rd21, %rd18, %rd14;
	mul.wide.u32 	%rd5, %r14, 4;
	neg.s32 	%r15, %r5;
$L__BB0_2:
	bar.sync 	0;
	ld.global.nc.f32 	%f2, [%rd22];
	st.shared.f32 	[%r1], %f2;
	bar.sync 	0;
	ld.global.nc.f32 	%f3, [%rd2];
	ld.shared.f32 	%f4, [_ZZ19forward_fixed_layerILj128EXadL_ZN30_INTERNAL_f0b03900_4_k_cu_main16_activation_stubEfEEEvPKfS2_S2_PfjE7shrd_in];
	fma.rn.f32 	%f5, %f3, %f4, %f1;
	ld.global.nc.f32 	%f6, [%rd2+4];
	ld.shared.f32 	%f7, [_ZZ19forward_fixed_layerILj128EXadL_ZN30_INTERNAL_f0b03900_4_k_cu_main16_activation_stubEfEEEvPKfS2_S2_PfjE7shrd_in+4];
	fma.rn.f32 	%f8, %f6, %f7, %f5;
	ld.global.nc.f32 	%f9, [%rd2+8];
	ld.shared.f32 	%f10, [_ZZ19forward_fixed_layerILj128EXadL_ZN30_INTERNAL_f0b03900_4_k_cu_main16_activation_stubEfEEEvPKfS2_S2_PfjE7shrd_in+8];
	fma.rn.f32 	%f11, %f9, %f10, %f8;
	ld.global.nc.f32 	%f12, [%rd2+12];
	ld.shared.f32 	%f13, [_ZZ19forward_fixed_layerILj128EXadL_ZN30_INTERNAL_f0b03900_4_k_cu_main16_activation_stubEfEEEvPKfS2_S2_PfjE7shrd_in+12];
	fma.rn.f32 	%f14, %f12, %f13, %f11;
	ld.global.nc.f32 	%f15, [%rd2+16];
	ld.shared.f32 	%f16, [_ZZ19forward_fixed_layerILj128EXadL_ZN30_INTERNAL_f0b03900_4_k_cu_main16_activation_stubEfEEEvPKfS2_S2_PfjE7shrd_in+16];
	fma.rn.f32 	%f17, %f15, %f16, %f14;
	ld.global.nc.f32 	%f18, [%rd2+20];
	ld.shared.f32 	%f19, [_ZZ19forward_fixed_layerILj128EXadL_ZN30_INTERNAL_f0b03900_4_k_cu_main16_activation_stubEfEEEvPKfS2_S2_PfjE7shrd_in+20];
	fma.rn.f32 	%f20, %f18, %f19, %f17;
	ld.global.nc.f32 	%f21, [%rd2+24];
	ld.shared.f32 	%f22, [_ZZ19forward_fixed_layerILj128EXadL_ZN30_INTERNAL_f0b03900_4_k_cu_main16_activation_stubEfEEEvPKfS2_S2_PfjE7shrd_in+24];
	fma.rn.f32 	%f23, %f21, %f22, %f20;
	ld.global.nc.f32 	%f24, [%rd2+28];
	ld.shared.f32 	%f25, [_ZZ19forward_fixed_layerILj128EXadL_ZN30_INTERNAL_f0b03900_4_k_cu_main16_activation_stubEfEEEvPKfS2_S2_PfjE7shrd_in+28];
	fma.rn.f32 	%f26, %f24, %f25, %f23;
	ld.global.nc.f32 	%f27, [%rd2+32];
	ld.shared.f32 	%f28, [_ZZ19forward_fixed_layerILj128EXadL_ZN30_INTERNAL_f0b03900_4_k_cu_main16_activation_stubEfEEEvPKfS2_S2_PfjE7shrd_in+32];
	fma.rn.f32 	%f29, %f27, %f28, %f26;
	ld.global.nc.f32 	%f30, [%rd2+36];
	ld.shared.f32 	%f31, [_ZZ19forward_fixed_layerILj128EXadL_ZN30_INTERNAL_f0b03900_4_k_cu_main16_activation_stubEfEEEvPKfS2_S2_PfjE7shrd_in+36];
	fma.rn.f32 	%f32, %f30, %f31, %f29;
	ld.global.nc.f32 	%f33, [%rd2+40];
	ld.shared.f32 	%f34, [_ZZ19forward_fixed_layerILj128EXadL_ZN30_INTERNAL_f0b03900_4_k_cu_main16_activation_stubEfEEEvPKfS2_S2_PfjE7shrd_in+40];
	fma.rn.f32 	%f35, %f33, %f34, %f32;
	ld.global.nc.f32 	%f36, [%rd2+44];
	ld.shared.f32 	%f37, [_ZZ19forward_fixed_layerILj128EXadL_ZN30_INTERNAL_f0b03900_4_k_cu_main16_activation_stubEfEEEvPKfS2_S2_PfjE7shrd_in+44];
	fma.rn.f32 	%f38, %f36, %f37, %f35;
	ld.global.nc.f32 	%f39, [%rd2+48];
	ld.shared.f32 	%f40, [_ZZ19forward_fixed_layerILj128EXadL_ZN30_INTERNAL_f0b03900_4_k_cu_main16_activation_stubEfEEEvPKfS2_S2_PfjE7shrd_in+48];
	fma.rn.f32 	%f41, %f39, %f40, %f38;
	ld.global.nc.f32 	%f42, [%rd2+52];
	ld.shared.f32 	%f43, [_ZZ19forward_fixed_layerILj128EXadL_ZN30_INTERNAL_f0b03900_4_k_cu_main16_activation_stubEfEEEvPKfS2_S2_PfjE7shrd_in+52];
	fma.rn.f32 	%f44, %f42, %f43, %f41;
	ld.global.nc.f32 	%f45, [%rd2+56];
	ld.shared.f32 	%f46, [_ZZ19forward_fixed_layerILj128EXadL_ZN30_INTERNAL_f0b03900_4_k_cu_main16_activation_stubEfEEEvPKfS2_S2_PfjE7shrd_in+56];
	fma.rn.f32 	%f47, %f45, %f46, %f44;
	ld.global.nc.f32 	%f48, [%rd2+60];
	ld.shared.f32 	%f49, [_ZZ19forward_fixed_layerILj128EXadL_ZN30_INTERNAL_f0b03900_4_k_cu_main16_activation_stubEfEEEvPKfS2_S2_PfjE7shrd_in+60];
	fma.rn.f32 	%f50, %f48, %f49, %f47;
	ld.global.nc.f32 	%f51, [%rd2+64];
	ld.shared.f32 	%f52, [_ZZ19forward_fixed_layerILj128EXadL_ZN30_INTERNAL_f0b03900_4_k_cu_main16_activation_stubEfEEEvPKfS2_S2_PfjE7shrd_in+64];
	fma.rn.f32 	%f53, %f51, %f52, %f50;
	ld.global.nc.f32 	%f54, [%rd2+68];
	ld.shared.f32 	%f55, [_ZZ19forward_fixed_layerILj128EXadL_ZN30_INTERNAL_f0b03900_4_k_cu_main16_activation_stubEfEEEvPKfS2_S2_PfjE7shrd_in+68];
	fma.rn.f32 	%f56, %f54, %f55, %f53;
	ld.global.nc.f32 	%f57, [%rd2+72];
	ld.shared.f32 	%f58, [_ZZ19forward_fixed_layerILj128EXadL_ZN30_INTERNAL_f0b03900_4_k_cu_main16_activation_stubEfEEEvPKfS2_S2_PfjE7shrd_in+72];
	fma.rn.f32 	%f59, %f57, %f58, %f56;
	ld.global.nc.f32 	%f60, [%rd2+76];
	ld.shared.f32 	%f61, [_ZZ19forward_fixed_layerILj128EXadL_ZN30_INTERNAL_f0b03900_4_k_cu_main16_activation_stubEfEEEvPKfS2_S2_PfjE7shrd_in+76];
	fma.rn.f32 	%f62, %f60, %f61, %f59;
	ld.global.nc.f32 	%f63, [%rd2+80];
	ld.shared.f32 	%f64, [_ZZ19forward_fixed_layerILj128EXadL_ZN30_INTERNAL_f0b03900_4_k_cu_main16_activation_stubEfEEEvPKfS2_S2_PfjE7shrd_in+80];
	fma.rn.f32 	%f65, %f63, %f64, %f62;
	ld.global.nc.f32 	%f66, [%rd2+84];
	ld.shared.f32 	%f67, [_ZZ19forward_fixed_layerILj128EXadL_ZN30_INTERNAL_f0b03900_4_k_cu_main16_activation_stubEfEEEvPKfS2_S2_PfjE7shrd_in+84];
	fma.rn.f32 	%f68, %f66, %f67, %f65;
	ld.global.nc.f32 	%f69, [%rd2+88];
	ld.shared.f32 	%f70, [_ZZ19forward_fixed_layerILj128EXadL_ZN30_INTERNAL_f0b03900_4_k_cu_main16_activation_stubEfEEEvPKfS2_S2_PfjE7shrd_in+88];
	fma.rn.f32 	%f71, %f69, %f70, %f68;
	ld.global.nc.f32 	%f72, [%rd2+92];
	ld.shared.f32 	%f73, [_ZZ19forward_fixed_layerILj128EXadL_ZN30_INTERNAL_f0b03900_4_k_cu_main16_activation_stubEfEEEvPKfS2_S2_PfjE7shrd_in+92];
	fma.rn.f32 	%f74, %f72, %f73, %f71;
	ld.global.nc.f32 	%f75, [%rd2+96];
	ld.shared.f32 	%f76, [_ZZ19forward_fixed_layerILj128EXadL_ZN30_INTERNAL_f0b03900_4_k_cu_main16_activation_stubEfEEEvPKfS2_S2_PfjE7shrd_in+96];
	fma.rn.f32 	%f77, %f75, %f76, %f74;
	ld.global.nc.f32 	%f78, [%rd2+100];
	ld.shared.f32 	%f79, [_ZZ19forward_fixed_layerILj128EXadL_ZN30_INTERNAL_f0b03900_4_k_cu_main16_activation_stubEfEEEvPKfS2_S2_PfjE7shrd_in+100];
	fma.rn.f32 	%f80, %f78, %f79, %f77;
	ld.global.nc.f32 	%f81, [%rd2+104];
	ld.shared.f32 	%f82, [_ZZ19forward_fixed_layerILj128EXadL_ZN30_INTERNAL_f0b03900_4_k_cu_main16_activation_stubEfEEEvPKfS2_S2_PfjE7shrd_in+104];
	fma.rn.f32 	%f83, %f81, %f82, %f80;
	ld.global.nc.f32 	%f84, [%rd2+108];
	ld.shared.f32 	%f85, [_ZZ19forward_fixed_layerILj128EXadL_ZN30_INTERNAL_f0b03900_4_k_cu_main16_activation_stubEfEEEvPKfS2_S2_PfjE7shrd_in+108];
	fma.rn.f32 	%f86, %f84, %f85, %f83;
	ld.global.nc.f32 	%f87, [%rd2+112];
	ld.shared.f32 	%f88, [_ZZ19forward_fixed_layerILj128EXadL_ZN30_INTERNAL_f0b03900_4_k_cu_main16_activation_stubEfEEEvPKfS2_S2_PfjE7shrd_in+112];
	fma.rn.f32 	%f89, %f87, %f88, %f86;
	ld.global.nc.f32 	%f90, [%rd2+116];
	ld.shared.f32 	%f91, [_ZZ19forward_fixed_layerILj128EXadL_ZN30_INTERNAL_f0b03900_4_k_cu_main16_activation_stubEfEEEvPKfS2_S2_PfjE7shrd_in+116];
	fma.rn.f32 	%f92, %f90, %f91, %f89;
	ld.global.nc.f32 	%f93, [%rd2+120];
	ld.shared.f32 	%f94, [_ZZ19forward_fixed_layerILj128EXadL_ZN30_INTERNAL_f0b03900_4_k_cu_main16_activation_stubEfEEEvPKfS2_S2_PfjE7shrd_in+120];
	fma.rn.f32 	%f95, %f93, %f94, %f92;
	ld.global.nc.f32 	%f96, [%rd2+124];
	ld.shared.f32 	%f97, [_ZZ19forward_fixed_layerILj128EXadL_ZN30_INTERNAL_f0b03900_4_k_cu_main16_activation_stubEfEEEvPKfS2_S2_PfjE7shrd_in+124];
	fma.rn.f32 	%f98, %f96, %f97, %f95;
	ld.global.nc.f32 	%f99, [%rd2+128];
	ld.shared.f32 	%f100, [_ZZ19forward_fixed_layerILj128EXadL_ZN30_INTERNAL_f0b03900_4_k_cu_main16_activation_stubEfEEEvPKfS2_S2_PfjE7shrd_in+128];
	fma.rn.f32 	%f101, %f99, %f100, %f98;
	ld.global.nc.f32 	%f102, [%rd2+132];
	ld.shared.f32 	%f103, [_ZZ19forward_fixed_layerILj128EXadL_ZN30_INTERNAL_f0b03900_4_k_cu_main16_activation_stubEfEEEvPKfS2_S2_PfjE7shrd_in+132];
	fma.rn.f32 	%f104, %f102, %f103, %f101;
	ld.global.nc.f32 	%f105, [%rd2+136];
	ld.shared.f32 	%f106, [_ZZ19forward_fixed_layerILj128EXadL_ZN30_INTERNAL_f0b03900_4_k_cu_main16_activation_stubEfEEEvPKfS2_S2_PfjE7shrd_in+136];
	fma.rn.f32 	%f107, %f105, %f106, %f104;
	ld.global.nc.f32 	%f108, [%rd2+140];
	ld.shared.f32 	%f109, [_ZZ19forward_fixed_layerILj128EXadL_ZN30_INTERNAL_f0b03900_4_k_cu_main16_activation_stubEfEEEvPKfS2_S2_PfjE7shrd_in+140];
	fma.rn.f32 	%f110, %f108, %f109, %f107;
	ld.global.nc.f32 	%f111, [%rd2+144];
	ld.shared.f32 	%f112, [_ZZ19forward_fixed_layerILj128EXadL_ZN30_INTERNAL_f0b03900_4_k_cu_main16_activation_stubEfEEEvPKfS2_S2_PfjE7shrd_in+144];
	fma.rn.f32 	%f113, %f111, %f112, %f110;
	ld.global.nc.f32 	%f114, [%rd2+148];
	ld.shared.f32 	%f115, [_ZZ19forward_fixed_layerILj128EXadL_ZN30_INTERNAL_f0b03900_4_k_cu_main16_activation_stubEfEEEvPKfS2_S2_PfjE7shrd_in+148];
	fma.rn.f32 	%f116, %f114, %f115, %f113;
	ld.global.nc.f32 	%f117, [%rd2+152];
	ld.shared.f32 	%f118, [_ZZ19forward_fixed_layerILj128EXadL_ZN30_INTERNAL_f0b03900_4_k_cu_main16_activation_stubEfEEEvPKfS2_S2_PfjE7shrd_in+152];
	fma.rn.f32 	%f119, %f117, %f118, %f116;
	ld.global.nc.f32 	%f120, [%rd2+156];
	ld.shared.f32 	%f121, [_ZZ19forward_fixed_layerILj128EXadL_ZN30_INTERNAL_f0b03900_4_k_cu_main16_activation_stubEfEEEvPKfS2_S2_PfjE7shrd_in+156];
	fma.rn.f32 	%f122, %f120, %f121, %f119;
	ld.global.nc.f32 	%f123, [%rd2+160];
	ld.shared.f32 	%f124, [_ZZ19forward_fixed_layerILj128EXadL_ZN30_INTERNAL_f0b03900_4_k_cu_main16_activation_stubEfEEEvPKfS2_S2_PfjE7shrd_in+160];
	fma.rn.f32 	%f125, %f123, %f124, %f122;
	ld.global.nc.f32 	%f126, [%rd2+164];
	ld.shared.f32 	%f127, [_ZZ19forward_fixed_layerILj128EXadL_ZN30_INTERNAL_f0b03900_4_k_cu_main16_activation_stubEfEEEvPKfS2_S2_PfjE7shrd_in+164];
	fma.rn.f32 	%f128, %f126, %f127, %f125;
	ld.global.nc.f32 	%f129, [%rd2+168];
	ld.shared.f32 	%f130, [_ZZ19forward_fixed_layerILj128EXadL_ZN30_INTERNAL_f0b03900_4_k_cu_main16_activation_stubEfEEEvPKfS2_S2_PfjE7shrd_in+168];
	fma.rn.f32 	%f131, %f129, %f130, %f128;
	ld.global.nc.f32 	%f132, [%rd2+172];
	ld.shared.f32 	%f133, [_ZZ19forward_fixed_layerILj128EXadL_ZN30_INTERNAL_f0b03900_4_k_cu_main16_activation_stubEfEEEvPKfS2_S2_PfjE7shrd_in+172];
	fma.rn.f32 	%f134, %f132, %f133, %f131;
	ld.global.nc.f32 	%f135, [%rd2+176];
	ld.shared.f32 	%f136, [_ZZ19forward_fixed_layerILj128EXadL_ZN30_INTERNAL_f0b03900_4_k_cu_main16_activation_stubEfEEEvPKfS2_S2_PfjE7shrd_in+176];
	fma.rn.f32 	%f137, %f135, %f136, %f134;
	ld.global.nc.f32 	%f138, [%rd2+180];
	ld.shared.f32 	%f139, [_ZZ19forward_fixed_layerILj128EXadL_ZN30_INTERNAL_f0b03900_4_k_cu_main16_activation_stubEfEEEvPKfS2_S2_PfjE7shrd_in+180];
	fma.rn.f32 	%f140, %f138, %f139, %f137;
	ld.global.nc.f32 	%f141, [%rd2+184];
	ld.shared.f32 	%f142, [_ZZ19forward_fixed_layerILj128EXadL_ZN30_INTERNAL_f0b03900_4_k_cu_main16_activation_stubEfEEEvPKfS2_S2_PfjE7shrd_in+184];
	fma.rn.f32 	%f143, %f141, %f142, %f140;
	ld.global.nc.f32 	%f144, [%rd2+188];
	ld.shared.f32 	%f145, [_ZZ19forward_fixed_layerILj128EXadL_ZN30_INTERNAL_f0b03900_4_k_cu_main16_activation_stubEfEEEvPKfS2_S2_PfjE7shrd_in+188];
	fma.rn.f32 	%f146, %f144, %f145, %f143;
	ld.global.nc.f32 	%f147, [%rd2+192];
	ld.shared.f32 	%f148, [_ZZ19forward_fixed_layerILj128EXadL_ZN30_INTERNAL_f0b03900_4_k_cu_main16_activation_stubEfEEEvPKfS2_S2_PfjE7shrd_in+192];
	fma.rn.f32 	%f149, %f147, %f148, %f146;
	ld.global.nc.f32 	%f150, [%rd2+196];
	ld.shared.f32 	%f151, [_ZZ19forward_fixed_layerILj128EXadL_ZN30_INTERNAL_f0b03900_4_k_cu_main16_activation_stubEfEEEvPKfS2_S2_PfjE7shrd_in+196];
	fma.rn.f32 	%f152, %f150, %f151, %f149;
	ld.global.nc.f32 	%f153, [%rd2+200];
	ld.shared.f32 	%f154, [_ZZ19forward_fixed_layerILj128EXadL_ZN30_INTERNAL_f0b03900_4_k_cu_main16_activation_stubEfEEEvPKfS2_S2_PfjE7shrd_in+200];
	fma.rn.f32 	%f155, %f153, %f154, %f152;
	ld.global.nc.f32 	%f156, [%rd2+204];
	ld.shared.f32 	%f157, [_ZZ19forward_fixed_layerILj128EXadL_ZN30_INTERNAL_f0b03900_4_k_cu_main16_activation_stubEfEEEvPKfS2_S2_PfjE7shrd_in+204];
	fma.rn.f32 	%f158, %f156, %f157, %f155;
	ld.global.nc.f32 	%f159, [%rd2+208];
	ld.shared.f32 	%f160, [_ZZ19forward_fixed_layerILj128EXadL_ZN30_INTERNAL_f0b03900_4_k_cu_main16_activation_stubEfEEEvPKfS2_S2_PfjE7shrd_in+208];
	fma.rn.f32 	%f161, %f159, %f160, %f158;
	ld.global.nc.f32 	%f162, [%rd2+212];
	ld.shared.f32 	%f163, [_ZZ19forward_fixed_layerILj128EXadL_ZN30_INTERNAL_f0b03900_4_k_cu_main16_activation_stubEfEEEvPKfS2_S2_PfjE7shrd_in+212];
	fma.rn.f32 	%f164, %f162, %f163, %f161;
	ld.global.nc.f32 	%f165, [%rd2+216];
	ld.shared.f32 	%f166, [_ZZ19forward_fixed_layerILj128EXadL_ZN30_INTERNAL_f0b03900_4_k_cu_main16_activation_stubEfEEEvPKfS2_S2_PfjE7shrd_in+216];
	fma.rn.f32 	%f167, %f165, %f166, %f164;
	ld.global.nc.f32 	%f168, [%rd2+220];
	ld.shared.f32 	%f169, [_ZZ19forward_fixed_layerILj128EXadL_ZN30_INTERNAL_f0b03900_4_k_cu_main16_activation_stubEfEEEvPKfS2_S2_PfjE7shrd_in+220];
	fma.rn.f32 	%f170, %f168, %f169, %f167;
	ld.global.nc.f32 	%f171, [%rd2+224];
	ld.shared.f32 	%f172, [_ZZ19forward_fixed_layerILj128EXadL_ZN30_INTERNAL_f0b03900_4_k_cu_main16_activation_stubEfEEEvPKfS2_S2_PfjE7shrd_in+224];
	fma.rn.f32 	%f173, %f171, %f172, %f170;
	ld.global.nc.f32 	%f174, [%rd2+228];
	ld.shared.f32 	%f175, [_ZZ19forward_fixed_layerILj128EXadL_ZN30_INTERNAL_f0b03900_4_k_cu_main16_activation_stubEfEEEvPKfS2_S2_PfjE7shrd_in+228];
	fma.rn.f32 	%f176, %f174, %f175, %f173;
	ld.global.nc.f32 	%f177, [%rd2+232];
	ld.shared.f32 	%f178, [_ZZ19forward_fixed_layerILj128EXadL_ZN30_INTERNAL_f0b03900_4_k_cu_main16_activation_stubEfEEEvPKfS2_S2_PfjE7shrd_in+232];
	fma.rn.f32 	%f179, %f177, %f178, %f176;
	ld.global.nc.f32 	%f180, [%rd2+236];
	ld.shared.f32 	%f181, [_ZZ19forward_fixed_layerILj128EXadL_ZN30_INTERNAL_f0b03900_4_k_cu_main16_activation_stubEfEEEvPKfS2_S2_PfjE7shrd_in+236];
	fma.rn.f32 	%f182, %f180, %f181, %f179;
	ld.global.nc.f32 	%f183, [%rd2+240];
	ld.shared.f32 	%f184, [_ZZ19forward_fixed_layerILj128EXadL_ZN30_INTERNAL_f0b03900_4_k_cu_main16_activation_stubEfEEEvPKfS2_S2_PfjE7shrd_in+240];
	fma.rn.f32 	%f185, %f183, %f184, %f182;
	ld.global.nc.f32 	%f186, [%rd2+244];
	ld.shared.f32 	%f187, [_ZZ19forward_fixed_layerILj128EXadL_ZN30_INTERNAL_f0b03900_4_k_cu_main16_activation_stubEfEEEvPKfS2_S2_PfjE7shrd_in+244];
	fma.rn.f32 	%f188, %f186, %f187, %f185;
	ld.global.nc.f32 	%f189, [%rd2+248];
	ld.shared.f32 	%f190, [_ZZ19forward_fixed_layerILj128EXadL_ZN30_INTERNAL_f0b03900_4_k_cu_main16_activation_stubEfEEEvPKfS2_S2_PfjE7shrd_in+248];
	fma.rn.f32 	%f191, %f189, %f190, %f188;
	ld.global.nc.f32 	%f192, [%rd2+252];
	ld.shared.f32 	%f193, [_ZZ19forward_fixed_layerILj128EXadL_ZN30_INTERNAL_f0b03900_4_k_cu_main16_activation_stubEfEEEvPKfS2_S2_PfjE7shrd_in+252];
	fma.rn.f32 	%f194, %f192, %f193, %f191;
	ld.global.nc.f32 	%f195, [%rd2+256];
	ld.shared.f32 	%f196, [_ZZ19forward_fixed_layerILj128EXadL_ZN30_INTERNAL_f0b03900_4_k_cu_main16_activation_stubEfEEEvPKfS2_S2_PfjE7shrd_in+256];
	fma.rn.f32 	%f197, %f195, %f196, %f194;
	ld.global.nc.f32 	%f198, [%rd2+260];
	ld.shared.f32 	%f199, [_ZZ19forward_fixed_layerILj128EXadL_ZN30_INTERNAL_f0b03900_4_k_cu_main16_activation_stubEfEEEvPKfS2_S2_PfjE7shrd_in+260];
	fma.rn.f32 	%f200, %f198, %f199, %f197;
	ld.global.nc.f32 	%f201, [%rd2+264];
	ld.shared.f32 	%f202, [_ZZ19forward_fixed_layerILj128EXadL_ZN30_INTERNAL_f0b03900_4_k_cu_main16_activation_stubEfEEEvPKfS2_S2_PfjE7shrd_in+264];
	fma.rn.f32 	%f203, %f201, %f202, %f200;
	ld.global.nc.f32 	%f204, [%rd2+268];
	ld.shared.f32 	%f205, [_ZZ19forward_fixed_layerILj128EXadL_ZN30_INTERNAL_f0b03900_4_k_cu_main16_activation_stubEfEEEvPKfS2_S2_PfjE7shrd_in+268];
	fma.rn.f32 	%f206, %f204, %f205, %f203;
	ld.global.nc.f32 	%f207, [%rd2+272];
	ld.shared.f32 	%f208, [_ZZ19forward_fixed_layerILj128EXadL_ZN30_INTERNAL_f0b03900_4_k_cu_main16_activation_stubEfEEEvPKfS2_S2_PfjE7shrd_in+272];
	fma.rn.f32 	%f209, %f207, %f208, %f206;
	ld.global.nc.f32 	%f210, [%rd2+276];
	ld.shared.f32 	%f211, [_ZZ19forward_fixed_layerILj128EXadL_ZN30_INTERNAL_f0b03900_4_k_cu_main16_activation_stubEfEEEvPKfS2_S2_PfjE7shrd_in+276];
	fma.rn.f32 	%f212, %f210, %f211, %f209;
	ld.global.nc.f32 	%f213, [%rd2+280];
	ld.shared.f32 	%f214, [_ZZ19forward_fixed_layerILj128EXadL_ZN30_INTERNAL_f0b03900_4_k_cu_main16_activation_stubEfEEEvPKfS2_S2_PfjE7shrd_in+280];
	fma.rn.f32 	%f215, %f213, %f214, %f212;
	ld.global.nc.f32 	%f216, [%rd2+284];
	ld.shared.f32 	%f217, [_ZZ19forward_fixed_layerILj128EXadL_ZN30_INTERNAL_f0b03900_4_k_cu_main16_activation_stubEfEEEvPKfS2_S2_PfjE7shrd_in+284];
	fma.rn.f32 	%f218, %f216, %f217, %f215;
	ld.global.nc.f32 	%f219, [%rd2+288];
	ld.shared.f32 	%f220, [_ZZ19forward_fixed_layerILj128EXadL_ZN30_INTERNAL_f0b03900_4_k_cu_main16_activation_stubEfEEEvPKfS2_S2_PfjE7shrd_in+288];
	fma.rn.f32 	%f221, %f219, %f220, %f218;
	ld.global.nc.f32 	%f222, [%rd2+292];
	ld.shared.f32 	%f223, [_ZZ19forward_fixed_layerILj128EXadL_ZN30_INTERNAL_f0b03900_4_k_cu_main16_activation_stubEfEEEvPKfS2_S2_PfjE7shrd_in+292];
	fma.rn.f32 	%f224, %f222, %f223, %f221;
	ld.global.nc.f32 	%f225, [%rd2+296];
	ld.shared.f32 	%f226, [_ZZ19forward_fixed_layerILj128EXadL_ZN30_INTERNAL_f0b03900_4_k_cu_main16_activation_stubEfEEEvPKfS2_S2_PfjE7shrd_in+296];
	fma.rn.f32 	%f227, %f225, %f226, %f224;
	ld.global.nc.f32 	%f228, [%rd2+300];
	ld.shared.f32 	%f229, [_ZZ19forward_fixed_layerILj128EXadL_ZN30_INTERNAL_f0b03900_4_k_cu_main16_activation_stubEfEEEvPKfS2_S2_PfjE7shrd_in+300];
	fma.rn.f32 	%f230, %f228, %f229, %f227;
	ld.global.nc.f32 	%f231, [%rd2+304];
	ld.shared.f32 	%f232, [_ZZ19forward_fixed_layerILj128EXadL_ZN30_INTERNAL_f0b03900_4_k_cu_main16_activation_stubEfEEEvPKfS2_S2_PfjE7shrd_in+304];
	fma.rn.f32 	%f233, %f231, %f232, %f230;
	ld.global.nc.f32 	%f234, [%rd2+308];
	ld.shared.f32 	%f235, [_ZZ19forward_fixed_layerILj128EXadL_ZN30_INTERNAL_f0b03900_4_k_cu_main16_activation_stubEfEEEvPKfS2_S2_PfjE7shrd_in+308];
	fma.rn.f32 	%f236, %f234, %f235, %f233;
	ld.global.nc.f32 	%f237, [%rd2+312];
	ld.shared.f32 	%f238, [_ZZ19forward_fixed_layerILj128EXadL_ZN30_INTERNAL_f0b03900_4_k_cu_main16_activation_stubEfEEEvPKfS2_S2_PfjE7shrd_in+312];
	fma.rn.f32 	%f239, %f237, %f238, %f236;
	ld.global.nc.f32 	%f240, [%rd2+316];
	ld.shared.f32 	%f241, [_ZZ19forward_fixed_layerILj128EXadL_ZN30_INTERNAL_f0b03900_4_k_cu_main16_activation_stubEfEEEvPKfS2_S2_PfjE7shrd_in+316];
	fma.rn.f32 	%f242, %f240, %f241, %f239;
	ld.global.nc.f32 	%f243, [%rd2+320];
	ld.shared.f32 	%f244, [_ZZ19forward_fixed_layerILj128EXadL_ZN30_INTERNAL_f0b03900_4_k_cu_main16_activation_stubEfEEEvPKfS2_S2_PfjE7shrd_in+320];
	fma.rn.f32 	%f245, %f243, %f244, %f242;
	ld.global.nc.f32 	%f246, [%rd2+324];
	ld.shared.f32 	%f247, [_ZZ19forward_fixed_layerILj128EXadL_ZN30_INTERNAL_f0b03900_4_k_cu_main16_activation_stubEfEEEvPKfS2_S2_PfjE7shrd_in+324];
	fma.rn.f32 	%f248, %f246, %f247, %f245;
	ld.global.nc.f32 	%f249, [%rd2+328];
	ld.shared.f32 	%f250, [_ZZ19forward_fixed_layerILj128EXadL_ZN30_INTERNAL_f0b03900_4_k_cu_main16_activation_stubEfEEEvPKfS2_S2_PfjE7shrd_in+328];
	fma.rn.f32 	%f251, %f249, %f250, %f248;
	ld.global.nc.f32 	%f252, [%rd2+332];
	ld.shared.f32 	%f253, [_ZZ19forward_fixed_layerILj128EXadL_ZN30_INTERNAL_f0b03900_4_k_cu_main16_activation_stubEfEEEvPKfS2_S2_PfjE7shrd_in+332];
	fma.rn.f32 	%f254, %f252, %f253, %f251;
	ld.global.nc.f32 	%f255, [%rd2+336];
	ld.shared.f32 	%f256, [_ZZ19forward_fixed_layerILj128EXadL_ZN30_INTERNAL_f0b03900_4_k_cu_main16_activation_stubEfEEEvPKfS2_S2_PfjE7shrd_in+336];
	fma.rn.f32 	%f257, %f255, %f256, %f254;
	ld.global.nc.f32 	%f258, [%rd2+340];
	ld.shared.f32 	%f259, [_ZZ19forward_fixed_layerILj128EXadL_ZN30_INTERNAL_f0b03900_4_k_cu_main16_activation_stubEfEEEvPKfS2_S2_PfjE7shrd_in+340];
	fma.rn.f32 	%f260, %f258, %f259, %f257;
	ld.global.nc.f32 	%f261, [%rd2+344];
	ld.shared.f32 	%f262, [_ZZ19forward_fixed_layerILj128EXadL_ZN30_INTERNAL_f0b03900_4_k_cu_main16_activation_stubEfEEEvPKfS2_S2_PfjE7shrd_in+344];
	fma.rn.f32 	%f263, %f261, %f262, %f260;
	ld.global.nc.f32 	%f264, [%rd2+348];
	ld.shared.f32 	%f265, [_ZZ19forward_fixed_layerILj128EXadL_ZN30_INTERNAL_f0b03900_4_k_cu_main16_activation_stubEfEEEvPKfS2_S2_PfjE7shrd_in+348];
	fma.rn.f32 	%f266, %f264, %f265, %f263;
	ld.global.nc.f32 	%f267, [%rd2+352];
	ld.shared.f32 	%f268, [_ZZ19forward_fixed_layerILj128EXadL_ZN30_INTERNAL_f0b03900_4_k_cu_main16_activation_stubEfEEEvPKfS2_S2_PfjE7shrd_in+352];
	fma.rn.f32 	%f269, %f267, %f268, %f266;
	ld.global.nc.f32 	%f270, [%rd2+356];
	ld.shared.f32 	%f271, [_ZZ19forward_fixed_layerILj128EXadL_ZN30_INTERNAL_f0b03900_4_k_cu_main16_activation_stubEfEEEvPKfS2_S2_PfjE7shrd_in+356];
	fma.rn.f32 	%f272, %f270, %f271, %f269;
	ld.global.nc.f32 	%f273, [%rd2+360];
	ld.shared.f32 	%f274, [_ZZ19forward_fixed_layerILj128EXadL_ZN30_INTERNAL_f0b03900_4_k_cu_main16_activation_stubEfEEEvPKfS2_S2_PfjE7shrd_in+360];
	fma.rn.f32 	%f275, %f273, %f274, %f272;
	ld.global.nc.f32 	%f276, [%rd2+364];
	ld.shared.f32 	%f277, [_ZZ19forward_fixed_layerILj128EXadL_ZN30_INTERNAL_f0b03900_4_k_cu_main16_activation_stubEfEEEvPKfS2_S2_PfjE7shrd_in+364];
	fma.rn.f32 	%f278, %f276, %f277, %f275;
	ld.global.nc.f32 	%f279, [%rd2+368];
	ld.shared.f32 	%f280, [_ZZ19forward_fixed_layerILj128EXadL_ZN30_INTERNAL_f0b03900_4_k_cu_main16_activation_stubEfEEEvPKfS2_S2_PfjE7shrd_in+368];
	fma.rn.f32 	%f281, %f279, %f280, %f278;
	ld.global.nc.f32 	%f282, [%rd2+372];
	ld.shared.f32 	%f283, [_ZZ19forward_fixed_layerILj128EXadL_ZN30_INTERNAL_f0b03900_4_k_cu_main16_activation_stubEfEEEvPKfS2_S2_PfjE7shrd_in+372];
	fma.rn.f32 	%f284, %f282, %f283, %f281;
	ld.global.nc.f32 	%f285, [%rd2+376];
	ld.shared.f32 	%f286, [_ZZ19forward_fixed_layerILj128EXadL_ZN30_INTERNAL_f0b03900_4_k_cu_main16_activation_stubEfEEEvPKfS2_S2_PfjE7shrd_in+376];
	fma.rn.f32 	%f287, %f285, %f286, %f284;
	ld.global.nc.f32 	%f288, [%rd2+380];
	ld.shared.f32 	%f289, [_ZZ19forward_fixed_layerILj128EXadL_ZN30_INTERNAL_f0b03900_4_k_cu_main16_activation_stubEfEEEvPKfS2_S2_PfjE7shrd_in+380];
	fma.rn.f32 	%f290, %f288, %f289, %f287;
	ld.global.nc.f32 	%f291, [%rd2+384];
	ld.shared.f32 	%f292, [_ZZ19forward_fixed_layerILj128EXadL_ZN30_INTERNAL_f0b03900_4_k_cu_main16_activation_stubEfEEEvPKfS2_S2_PfjE7shrd_in+384];
	fma.rn.f32 	%f293, %f291, %f292, %f290;
	ld.global.nc.f32 	%f294, [%rd2+388];
	ld.shared.f32 	%f295, [_ZZ19forward_fixed_layerILj128EXadL_ZN30_INTERNAL_f0b03900_4_k_cu_main16_activation_stubEfEEEvPKfS2_S2_PfjE7shrd_in+388];
	fma.rn.f32 	%f296, %f294, %f295, %f293;
	ld.global.nc.f32 	%f297, [%rd2+392];
	ld.shared.f32 	%f298, [_ZZ19forward_fixed_layerILj128EXadL_ZN30_INTERNAL_f0b03900_4_k_cu_main16_activation_stubEfEEEvPKfS2_S2_PfjE7shrd_in+392];
	fma.rn.f32 	%f299, %f297, %f298, %f296;
	ld.global.nc.f32 	%f300, [%rd2+396];
	ld.shared.f32 	%f301, [_ZZ19forward_fixed_layerILj128EXadL_ZN30_INTERNAL_f0b03900_4_k_cu_main16_activation_stubEfEEEvPKfS2_S2_PfjE7shrd_in+396];
	fma.rn.f32 	%f302, %f300, %f301, %f299;
	ld.global.nc.f32 	%f303, [%rd2+400];
	ld.shared.f32 	%f304, [_ZZ19forward_fixed_layerILj128EXadL_ZN30_INTERNAL_f0b03900_4_k_cu_main16_activation_stubEfEEEvPKfS2_S2_PfjE7shrd_in+400];
	fma.rn.f32 	%f305, %f303, %f304, %f302;
	ld.global.nc.f32 	%f306, [%rd2+404];
	ld.shared.f32 	%f307, [_ZZ19forward_fixed_layerILj128EXadL_ZN30_INTERNAL_f0b03900_4_k_cu_main16_activation_stubEfEEEvPKfS2_S2_PfjE7shrd_in+404];
	fma.rn.f32 	%f308, %f306, %f307, %f305;
	ld.global.nc.f32 	%f309, [%rd2+408];
	ld.shared.f32 	%f310, [_ZZ19forward_fixed_layerILj128EXadL_ZN30_INTERNAL_f0b03900_4_k_cu_main16_activation_stubEfEEEvPKfS2_S2_PfjE7shrd_in+408];
	fma.rn.f32 	%f311, %f309, %f310, %f308;
	ld.global.nc.f32 	%f312, [%rd2+412];
	ld.shared.f32 	%f313, [_ZZ19forward_fixed_layerILj128EXadL_ZN30_INTERNAL_f0b03900_4_k_cu_main16_activation_stubEfEEEvPKfS2_S2_PfjE7shrd_in+412];
	fma.rn.f32 	%f314, %f312, %f313, %f311;
	ld.global.nc.f32 	%f315, [%rd2+416];
	ld.shared.f32 	%f316, [_ZZ19forward_fixed_layerILj128EXadL_ZN30_INTERNAL_f0b03900_4_k_cu_main16_activation_stubEfEEEvPKfS2_S2_PfjE7shrd_in+416];
	fma.rn.f32 	%f317, %f315, %f316, %f314;
	ld.global.nc.f32 	%f318, [%rd2+420];
	ld.shared.f32 	%f319, [_ZZ19forward_fixed_layerILj128EXadL_ZN30_INTERNAL_f0b03900_4_k_cu_main16_activation_stubEfEEEvPKfS2_S2_PfjE7shrd_in+420];
	fma.rn.f32 	%f320, %f318, %f319, %f317;
	ld.global.nc.f32 	%f321, [%rd2+424];
	ld.shared.f32 	%f322, [_ZZ19forward_fixed_layerILj128EXadL_ZN30_INTERNAL_f0b03900_4_k_cu_main16_activation_stubEfEEEvPKfS2_S2_PfjE7shrd_in+424];
	fma.rn.f32 	%f323, %f321, %f322, %f320;
	ld.global.nc.f32 	%f324, [%rd2+428];
	ld.shared.f32 	%f325, [_ZZ19forward_fixed_layerILj128EXadL_ZN30_INTERNAL_f0b03900_4_k_cu_main16_activation_stubEfEEEvPKfS2_S2_PfjE7shrd_in+428];
	fma.rn.f32 	%f326, %f324, %f325, %f323;
	ld.global.nc.f32 	%f327, [%rd2+432];
	ld.shared.f32 	%f328, [_ZZ19forward_fixed_layerILj128EXadL_ZN30_INTERNAL_f0b03900_4_k_cu_main16_activation_stubEfEEEvPKfS2_S2_PfjE7shrd_in+432];
	fma.rn.f32 	%f329, %f327, %f328, %f326;
	ld.global.nc.f32 	%f330, [%rd2+436];
	ld.shared.f32 	%f331, [_ZZ19forward_fixed_layerILj128EXadL_ZN30_INTERNAL_f0b03900_4_k_cu_main16_activation_stubEfEEEvPKfS2_S2_PfjE7shrd_in+436];
	fma.rn.f32 	%f332, %f330, %f331, %f329;
	ld.global.nc.f32 	%f333, [%rd2+440];
	ld.shared.f32 	%f334, [_ZZ19forward_fixed_layerILj128EXadL_ZN30_INTERNAL_f0b03900_4_k_cu_main16_activation_stubEfEEEvPKfS2_S2_PfjE7shrd_in+440];
	fma.rn.f32 	%f335, %f333, %f334, %f332;
	ld.global.nc.f32 	%f336, [%rd2+444];
	ld.shared.f32 	%f337, [_ZZ19forward_fixed_layerILj128EXadL_ZN30_INTERNAL_f0b03900_4_k_cu_main16_activation_stubEfEEEvPKfS2_S2_PfjE7shrd_in+444];
	fma.rn.f32 	%f338, %f336, %f337, %f335;
	ld.global.nc.f32 	%f339, [%rd2+448];
	ld.shared.f32 	%f340, [_ZZ19forward_fixed_layerILj128EXadL_ZN30_INTERNAL_f0b03900_4_k_cu_main16_activation_stubEfEEEvPKfS2_S2_PfjE7shrd_in+448];
	fma.rn.f32 	%f341, %f339, %f340, %f338;
	ld.global.nc.f32 	%f342, [%rd2+452];
	ld.shared.f32 	%f343, [_ZZ19forward_fixed_layerILj128EXadL_ZN30_INTERNAL_f0b03900_4_k_cu_main16_activation_stubEfEEEvPKfS2_S2_PfjE7shrd_in+452];
	fma.rn.f32 	%f344, %f342, %f343, %f341;
	ld.global.nc.f32 	%f345, [%rd2+456];
	ld.shared.f32 	%f346, [_ZZ19forward_fixed_layerILj128EXadL_ZN30_INTERNAL_f0b03900_4_k_cu_main16_activation_stubEfEEEvPKfS2_S2_PfjE7shrd_in+456];
	fma.rn.f32 	%f347, %f345, %f346, %f344;
	ld.global.nc.f32 	%f348, [%rd2+460];
	ld.shared.f32 	%f349, [_ZZ19forward_fixed_layerILj128EXadL_ZN30_INTERNAL_f0b03900_4_k_cu_main16_activation_stubEfEEEvPKfS2_S2_PfjE7shrd_in+460];
	fma.rn.f32 	%f350, %f348, %f349, %f347;
	ld.global.nc.f32 	%f351, [%rd2+464];
	ld.shared.f32 	%f352, [_ZZ19forward_fixed_layerILj128EXadL_ZN30_INTERNAL_f0b03900_4_k_cu_main16_activation_stubEfEEEvPKfS2_S2_PfjE7shrd_in+464];
	fma.rn.f32 	%f353, %f351, %f352, %f350;
	ld.global.nc.f32 	%f354, [%rd2+468];
	ld.shared.f32 	%f355, [_ZZ19forward_fixed_layerILj128EXadL_ZN30_INTERNAL_f0b03900_4_k_cu_main16_activation_stubEfEEEvPKfS2_S2_PfjE7shrd_in+468];
	fma.rn.f32 	%f356, %f354, %f355, %f353;
	ld.global.nc.f32 	%f357, [%rd2+472];
	ld.shared.f32 	%f358, [_ZZ19forward_fixed_layerILj128EXadL_ZN30_INTERNAL_f0b03900_4_k_cu_main16_activation_stubEfEEEvPKfS2_S2_PfjE7shrd_in+472];
	fma.rn.f32 	%f359, %f357, %f358, %f356;
	ld.global.nc.f32 	%f360, [%rd2+476];
	ld.shared.f32 	%f361, [_ZZ19forward_fixed_layerILj128EXadL_ZN30_INTERNAL_f0b03900_4_k_cu_main16_activation_stubEfEEEvPKfS2_S2_PfjE7shrd_in+476];
	fma.rn.f32 	%f362, %f360, %f361, %f359;
	ld.global.nc.f32 	%f363, [%rd2+480];
	ld.shared.f32 	%f364, [_ZZ19forward_fixed_layerILj128EXadL_ZN30_INTERNAL_f0b03900_4_k_cu_main16_activation_stubEfEEEvPKfS2_S2_PfjE7shrd_in+480];
	fma.rn.f32 	%f365, %f363, %f364, %f362;
	ld.global.nc.f32 	%f366, [%rd2+484];
	ld.shared.f32 	%f367, [_ZZ19forward_fixed_layerILj128EXadL_ZN30_INTERNAL_f0b03900_4_k_cu_main16_activation_stubEfEEEvPKfS2_S2_PfjE7shrd_in+484];
	fma.rn.f32 	%f368, %f366, %f367, %f365;
	ld.global.nc.f32 	%f369, [%rd2+488];
	ld.shared.f32 	%f370, [_ZZ19forward_fixed_layerILj128EXadL_ZN30_INTERNAL_f0b03900_4_k_cu_main16_activation_stubEfEEEvPKfS2_S2_PfjE7shrd_in+488];
	fma.rn.f32 	%f371, %f369, %f370, %f368;
	ld.global.nc.f32 	%f372, [%rd2+492];
	ld.shared.f32 	%f373, [_ZZ19forward_fixed_layerILj128EXadL_ZN30_INTERNAL_f0b03900_4_k_cu_main16_activation_stubEfEEEvPKfS2_S2_PfjE7shrd_in+492];
	fma.rn.f32 	%f374, %f372, %f373, %f371;
	ld.global.nc.f32 	%f375, [%rd2+496];
	ld.shared.f32 	%f376, [_ZZ19forward_fixed_layerILj128EXadL_ZN30_INTERNAL_f0b03900_4_k_cu_main16_activation_stubEfEEEvPKfS2_S2_PfjE7shrd_in+496];
	fma.rn.f32 	%f377, %f375, %f376, %f374;
	ld.global.nc.f32 	%f378, [%rd2+500];
	ld.shared.f32 	%f379, [_ZZ19forward_fixed_layerILj128EXadL_ZN30_INTERNAL_f0b03900_4_k_cu_main16_activation_stubEfEEEvPKfS2_S2_PfjE7shrd_in+500];
	fma.rn.f32 	%f380, %f378, %f379, %f377;
	ld.global.nc.f32 	%f381, [%rd2+504];
	ld.shared.f32 	%f382, [_ZZ19forward_fixed_layerILj128EXadL_ZN30_INTERNAL_f0b03900_4_k_cu_main16_activation_stubEfEEEvPKfS2_S2_PfjE7shrd_in+504];
	fma.rn.f32 	%f383, %f381, %f382, %f380;
	ld.global.nc.f32 	%f384, [%rd2+508];
	ld.shared.f32 	%f385, [_ZZ19forward_fixed_layerILj128EXadL_ZN30_INTERNAL_f0b03900_4_k_cu_main16_activation_stubEfEEEvPKfS2_S2_PfjE7shrd_in+508];
	fma.rn.f32 	%f386, %f384, %f385, %f383;
	st.global.f32 	[%rd21], %f386;
	add.s64 	%rd22, %rd22, 512;
	add.s64 	%rd21, %rd21, %rd5;
	add.s32 	%r15, %r15, 1;
	setp.ne.s32 	%p2, %r15, 0;
	@%p2 bra 	$L__BB0_2;
$L__BB0_3:
	ret;

}


// ===== COMPILED SASS (sm_100) =====

	.target	sm_100

	.elftype	@"ET_EXEC"


//--------------------- .note.nv.tkinfo           --------------------------
	.section	.note.nv.tkinfo,"",@"SHT_NOTE"
	.sectionflags	@"SHF_NOTE_NV_TKINFO"
	.tkinfo
        /*0018*/ 	.word	0x00000002
        /*0030*/ 	.string	""
        /*0030*/ 	.string	"ptxas"
        /*0030*/ 	.string	"Cuda compilation tools, release 13.0, V13.0.88"
        /*0030*/ 	.string	"Build cuda_13.0.r13.0/compiler.36424714_0"
        /*0030*/ 	.string	"-arch sm_100 -m 64 "



//--------------------- .note.nv.cuinfo           --------------------------
	.section	.note.nv.cuinfo,"",@"SHT_NOTE"
	.sectionflags	@"SHF_NOTE_NV_CUINFO"
        /*0018*/ 	.short	0x0002
        /*001a*/ 	.short	0x0064
        /*001c*/ 	.short	0x0082
	.zero		2


//--------------------- .nv.info                  --------------------------
	.section	.nv.info,"",@"SHT_CUDA_INFO"
	.align	4


	//----- nvinfo : EIATTR_REGCOUNT
	.align		4
        /*0000*/ 	.byte	0x04, 0x2f
        /*0002*/ 	.short	(.L_10 - .L_9)
	.align		4
.L_9:
        /*0004*/ 	.word	index@(_Z19forward_fixed_layerILj128EXadL_ZN30_INTERNAL_f0b03900_4_k_cu_main16_activation_stubEfEEEvPKfS2_S2_Pfj)
        /*0008*/ 	.word	0x0000009c


	//----- nvinfo : EIATTR_FRAME_SIZE
	.align		4
.L_10:
        /*000c*/ 	.byte	0x04, 0x11
        /*000e*/ 	.short	(.L_12 - .L_11)
	.align		4
.L_11:
        /*0010*/ 	.word	index@(_Z19forward_fixed_layerILj128EXadL_ZN30_INTERNAL_f0b03900_4_k_cu_main16_activation_stubEfEEEvPKfS2_S2_Pfj)
        /*0014*/ 	.word	0x00000000


	//----- nvinfo : EIATTR_MIN_STACK_SIZE
	.align		4
.L_12:
        /*0018*/ 	.byte	0x04, 0x12
        /*001a*/ 	.short	(.L_14 - .L_13)
	.align		4
.L_13:
        /*001c*/ 	.word	index@(_Z19forward_fixed_layerILj128EXadL_ZN30_INTERNAL_f0b03900_4_k_cu_main16_activation_stubEfEEEvPKfS2_S2_Pfj)
        /*0020*/ 	.word	0x00000000
.L_14:


//--------------------- .nv.compat                --------------------------
	.section	.nv.compat,"",@"SHT_CUDA_COMPAT_INFO"
	.align	4
        /*0000*/ 	.byte	0x02, 0x09, 0x00, 0x00, 0x02, 0x02, 0x01, 0x00, 0x02, 0x05, 0x05, 0x00, 0x03, 0x07, 0x01, 0x01
        /*0010*/ 	.byte	0x02, 0x03, 0x00, 0x00, 0x02, 0x06, 0x01, 0x00, 0x04, 0x0b, 0x08, 0x00, 0x09, 0x00, 0x00, 0x00
        /*0020*/ 	.byte	0x00, 0x00, 0x00, 0x00


//--------------------- .nv.info._Z19forward_fixed_layerILj128EXadL_ZN30_INTERNAL_f0b03900_4_k_cu_main16_activation_stubEfEEEvPKfS2_S2_Pfj --------------------------
	.section	.nv.info._Z19forward_fixed_layerILj128EXadL_ZN30_INTERNAL_f0b03900_4_k_cu_main16_activation_stubEfEEEvPKfS2_S2_Pfj,"",@"SHT_CUDA_INFO"
	.sectionflags	@""
	.align	4


	//----- nvinfo : EIATTR_CUDA_API_VERSION
	.align		4
        /*0000*/ 	.byte	0x04, 0x37
        /*0002*/ 	.short	(.L_16 - .L_15)
.L_15:
        /*0004*/ 	.word	0x00000082


	//----- nvinfo : EIATTR_KPARAM_INFO
	.align		4
.L_16:
        /*0008*/ 	.byte	0x04, 0x17
        /*000a*/ 	.short	(.L_18 - .L_17)
.L_17:
        /*000c*/ 	.word	0x00000000
        /*0010*/ 	.short	0x0004
        /*0012*/ 	.short	0x0020
        /*0014*/ 	.byte	0x00, 0xf0, 0x11, 0x00


	//----- nvinfo : EIATTR_KPARAM_INFO
	.align		4
.L_18:
        /*0018*/ 	.byte	0x04, 0x17
        /*001a*/ 	.short	(.L_20 - .L_19)
.L_19:
        /*001c*/ 	.word	0x00000000
        /*0020*/ 	.short	0x0003
        /*0022*/ 	.short	0x0018
        /*0024*/ 	.byte	0x00, 0xf5, 0x21, 0x00


	//----- nvinfo : EIATTR_KPARAM_INFO
	.align		4
.L_20:
        /*0028*/ 	.byte	0x04, 0x17
        /*002a*/ 	.short	(.L_22 - .L_21)
.L_21:
        /*002c*/ 	.word	0x00000000
        /*0030*/ 	.short	0x0002
        /*0032*/ 	.short	0x0010
        /*0034*/ 	.byte	0x00, 0xf5, 0x21, 0x00


	//----- nvinfo : EIATTR_KPARAM_INFO
	.align		4
.L_22:
        /*0038*/ 	.byte	0x04, 0x17
        /*003a*/ 	.short	(.L_24 - .L_23)
.L_23:
        /*003c*/ 	.word	0x00000000
        /*0040*/ 	.short	0x0001
        /*0042*/ 	.short	0x0008
        /*0044*/ 	.byte	0x00, 0xf5, 0x21, 0x00


	//----- nvinfo : EIATTR_KPARAM_INFO
	.align		4
.L_24:
        /*0048*/ 	.byte	0x04, 0x17
        /*004a*/ 	.short	(.L_26 - .L_25)
.L_25:
        /*004c*/ 	.word	0x00000000
        /*0050*/ 	.short	0x0000
        /*0052*/ 	.short	0x0000
        /*0054*/ 	.byte	0x00, 0xf5, 0x21, 0x00


	//----- nvinfo : EIATTR_SPARSE_MMA_MASK
	.align		4
.L_26:
        /*0058*/ 	.byte	0x03, 0x50
        /*005a*/ 	.short	0x0000


	//----- nvinfo : EIATTR_MAXREG_COUNT
	.align		4
        /*005c*/ 	.byte	0x03, 0x1b
        /*005e*/ 	.short	0x00ff


	//----- nvinfo : EIATTR_NUM_BARRIERS
	.align		4
        /*0060*/ 	.byte	0x02, 0x4c
        /*0062*/ 	.byte	0x01
	.zero		1


	//----- nvinfo : EIATTR_MERCURY_ISA_VERSION
	.align		4
        /*0064*/ 	.byte	0x03, 0x5f
        /*0066*/ 	.short	0x0101


	//----- nvinfo : EIATTR_VRC_CTA_INIT_COUNT
	.align		4
        /*0068*/ 	.byte	0x02, 0x4a
	.zero		1
	.zero		1


	//----- nvinfo : EIATTR_EXIT_INSTR_OFFSETS
	.align		4
        /*006c*/ 	.byte	0x04, 0x1c
        /*006e*/ 	.short	(.L_28 - .L_27)


	//   ....[0]....
.L_27:
        /*0070*/ 	.word	0x00000030


	//   ....[1]....
        /*0074*/ 	.word	0x00001450


	//----- nvinfo : EIATTR_CBANK_PARAM_SIZE
	.align		4
.L_28:
        /*0078*/ 	.byte	0x03, 0x19
        /*007a*/ 	.short	0x0024


	//----- nvinfo : EIATTR_PARAM_CBANK
	.align		4
        /*007c*/ 	.byte	0x04, 0x0a
        /*007e*/ 	.short	(.L_30 - .L_29)
	.align		4
.L_29:
        /*0080*/ 	.word	index@(.nv.constant0._Z19forward_fixed_layerILj128EXadL_ZN30_INTERNAL_f0b03900_4_k_cu_main16_activation_stubEfEEEvPKfS2_S2_Pfj)
        /*0084*/ 	.short	0x0380
        /*0086*/ 	.short	0x0024


	//----- nvinfo : EIATTR_SW_WAR
	.align		4
.L_30:
        /*0088*/ 	.byte	0x04, 0x36
        /*008a*/ 	.short	(.L_32 - .L_31)
.L_31:
        /*008c*/ 	.word	0x00000008
.L_32:


//--------------------- .nv.callgraph             --------------------------
	.section	.nv.callgraph,"",@"SHT_CUDA_CALLGRAPH"
	.align	4
	.sectionentsize	8
	.align		4
        /*0000*/ 	.word	0x00000000
	.align		4
        /*0004*/ 	.word	0xffffffff
	.align		4
        /*0008*/ 	.word	0x00000000
	.align		4
        /*000c*/ 	.word	0xfffffffe
	.align		4
        /*0010*/ 	.word	0x00000000
	.align		4
        /*0014*/ 	.word	0xfffffffd
	.align		4
        /*0018*/ 	.word	0x00000000
	.align		4
        /*001c*/ 	.word	0xfffffffc


//--------------------- .nv.constant4             --------------------------
	.section	.nv.constant4,"a",@progbits
	.align	8
	.align		8
.nv.constant4:
        /*0000*/ 	.dword	precalc_xorwow_matrix
	.align		8
        /*0008*/ 	.dword	precalc_xorwow_offset_matrix
	.align		8
        /*0010*/ 	.dword	mrg32k3aM1
	.align		8
        /*0018*/ 	.dword	mrg32k3aM2
	.align		8
        /*0020*/ 	.dword	mrg32k3aM1SubSeq
	.align		8
        /*0028*/ 	.dword	mrg32k3aM2SubSeq
	.align		8
        /*0030*/ 	.dword	mrg32k3aM1Seq
	.align		8
        /*0038*/ 	.dword	mrg32k3aM2Seq


//--------------------- .nv.constant3             --------------------------
	.section	.nv.constant3,"a",@progbits
	.align	8
.nv.constant3:
	.type		__cr_lgamma_table,@object
	.size		__cr_lgamma_table,(.L_8 - __cr_lgamma_table)
__cr_lgamma_table:
        /*0000*/ 	.byte	0x00, 0x00, 0x00, 0x00, 0x00, 0x00, 0x00, 0x00, 0x00, 0x00, 0x00, 0x00, 0x00, 0x00, 0x00, 0x00
        /*0010*/ 	.byte	0xef, 0x39, 0xfa, 0xfe, 0x42, 0x2e, 0xe6, 0x3f, 0x02, 0x20, 0x2a, 0xfa, 0x0b, 0xab, 0xfc, 0x3f
        /*0020*/ 	.byte	0xf9, 0x2c, 0x92, 0x7c, 0xa7, 0x6c, 0x09, 0x40, 0xc9, 0x79, 0x44, 0x3c, 0x64, 0x26, 0x13, 0x40
        /*0030*/ 	.byte	0xca, 0x01, 0xcf, 0x3a, 0x27, 0x51, 0x1a, 0x40, 0x30, 0xcc, 0x2d, 0xf3, 0xe1, 0x0c, 0x21, 0x40
        /*0040*/ 	.byte	0x0d, 0xb7, 0xfc, 0x82, 0x8e, 0x35, 0x25, 0x40
.L_8:


//--------------------- .text._Z19forward_fixed_layerILj128EXadL_ZN30_INTERNAL_f0b03900_4_k_cu_main16_activation_stubEfEEEvPKfS2_S2_Pfj --------------------------
	.section	.text._Z19forward_fixed_layerILj128EXadL_ZN30_INTERNAL_f0b03900_4_k_cu_main16_activation_stubEfEEEvPKfS2_S2_Pfj,"ax",@progbits
	.align	128
.text._Z19forward_fixed_layerILj128EXadL_ZN30_INTERNAL_f0b03900_4_k_cu_main16_activation_stubEfEEEvPKfS2_S2_Pfj:
        .type           _Z19forward_fixed_layerILj128EXadL_ZN30_INTERNAL_f0b03900_4_k_cu_main16_activation_stubEfEEEvPKfS2_S2_Pfj,@function
        .size           _Z19forward_fixed_layerILj128EXadL_ZN30_INTERNAL_f0b03900_4_k_cu_main16_activation_stubEfEEEvPKfS2_S2_Pfj,(.L_x_2 - _Z19forward_fixed_layerILj128EXadL_ZN30_INTERNAL_f0b03900_4_k_cu_main16_activation_stubEfEEEvPKfS2_S2_Pfj)
        .other          _Z19forward_fixed_layerILj128EXadL_ZN30_INTERNAL_f0b03900_4_k_cu_main16_activation_stubEfEEEvPKfS2_S2_Pfj,@"STO_CUDA_ENTRY STV_DEFAULT"
_Z19forward_fixed_layerILj128EXadL_ZN30_INTERNAL_f0b03900_4_k_cu_main16_activation_stubEfEEEvPKfS2_S2_Pfj:
[----:B------:R-:W-:Y:S01]  /*0000*/  LDC R1, c[0x0][0x37c] ;  /* 0x0000df00ff017b82 */ /* 0x000fe20000000800 */
[----:B------:R-:W0:Y:S02]  /*0010*/  LDCU UR6, c[0x0][0x3a0] ;  /* 0x00007400ff0677ac */ /* 0x000e240008000800 */
[----:B0-----:R-:W-:-:S13]  /*0020*/  ISETP.NE.AND P0, PT, RZ, UR6, PT ;  /* 0x00000006ff007c0c */ /* 0x001fda000bf05270 */
[----:B------:R-:W-:Y:S05]  /*0030*/  @!P0 EXIT ;  /* 0x000000000000894d */ /* 0x000fea0003800000 */
[----:B------:R-:W0:Y:S01]  /*0040*/  S2R R45, SR_TID.X ;  /* 0x00000000002d7919 */ /* 0x000e220000002100 */
[----:B------:R-:W0:Y:S01]  /*0050*/  LDCU UR7, c[0x0][0x360] ;  /* 0x00006c00ff0777ac */ /* 0x000e220008000800 */
[----:B------:R-:W1:Y:S01]  /*0060*/  LDC.64 R150, c[0x0][0x380] ;  /* 0x0000e000ff967b82 */ /* 0x000e620000000a00 */
[----:B------:R-:W0:Y:S01]  /*0070*/  S2R R0, SR_CTAID.X ;  /* 0x0000000000007919 */ /* 0x000e220000002500 */
[----:B------:R-:W2:Y:S06]  /*0080*/  LDCU.64 UR8, c[0x0][0x358] ;  /* 0x00006b00ff0877ac */ /* 0x000eac0008000a00 */
[----:B------:R-:W3:Y:S08]  /*0090*/  LDC.64 R40, c[0x0][0x388] ;  /* 0x0000e200ff287b82 */ /* 0x000ef00000000a00 */
[----:B------:R-:W4:Y:S08]  /*00a0*/  S2UR UR5, SR_CgaCtaId ;  /* 0x00000000000579c3 */ /* 0x000f300000008800 */
[----:B------:R-:W4:Y:S08]  /*00b0*/  LDC.64 R36, c[0x0][0x390] ;  /* 0x0000e400ff247b82 */ /* 0x000f300000000a00 */
[----:B------:R-:W4:Y:S01]  /*00c0*/  LDC.64 R152, c[0x0][0x398] ;  /* 0x0000e600ff987b82 */ /* 0x000f220000000a00 */
[----:B0-----:R-:W-:-:S04]  /*00d0*/  IMAD R43, R0, UR7, R45 ;  /* 0x00000007002b7c24 */ /* 0x001fc8000f8e022d */
[C---:B-1----:R-:W-:Y:S01]  /*00e0*/  IMAD.WIDE.U32 R150, R43.reuse, 0x4, R150 ;  /* 0x000000042b967825 */ /* 0x042fe200078e0096 */
[----:B------:R-:W-:-:S05]  /*00f0*/  SHF.L.U32 R3, R43, 0x7, RZ ;  /* 0x000000072b037819 */ /* 0x000fca00000006ff */
[----:B---3--:R-:W-:Y:S01]  /*0100*/  IMAD.WIDE.U32 R40, R3, 0x4, R40 ;  /* 0x0000000403287825 */ /* 0x008fe200078e0028 */
[----:B--2---:R0:W5:Y:S04]  /*0110*/  LDG.E.CONSTANT R150, desc[UR8][R150.64] ;  /* 0x0000000896967981 */ /* 0x004168000c1e9900 */
[----:B------:R0:W5:Y:S04]  /*0120*/  LDG.E.CONSTANT R0, desc[UR8][R40.64+0x1fc] ;  /* 0x0001fc0828007981 */ /* 0x000168000c1e9900 */
        /* <DEDUP_REMOVED lines=126> */
[----:B------:R0:W5:Y:S01]  /*0910*/  LDG.E.CONSTANT R35, desc[UR8][R40.64+0x1f8] ;  /* 0x0001f80828237981 */ /* 0x000162000c1e9900 */
[----:B------:R-:W1:Y:S01]  /*0920*/  LDC R146, c[0x0][0x370] ;  /* 0x0000dc00ff927b82 */ /* 0x000e620000000800 */
[----:B------:R-:W-:Y:S01]  /*0930*/  UMOV UR4, 0x400 ;  /* 0x0000040000047882 */ /* 0x000fe20000000000 */
[----:B----4-:R-:W-:Y:S01]  /*0940*/  IMAD.WIDE.U32 R36, R45, 0x4, R36 ;  /* 0x000000042d247825 */ /* 0x010fe200078e0024 */
[----:B------:R-:W-:-:S02]  /*0950*/  ULEA UR4, UR5, UR4, 0x18 ;  /* 0x0000000405047291 */ /* 0x000fc4000f8ec0ff */
[----:B------:R-:W-:Y:S01]  /*0960*/  UIADD3 UR5, UPT, UPT, -UR6, URZ, URZ ;  /* 0x000000ff06057290 */ /* 0x000fe2000fffe1ff */
[----:B------:R-:W-:-:S03]  /*0970*/  IMAD.WIDE.U32 R152, R43, 0x4, R152 ;  /* 0x000000042b987825 */ /* 0x000fc600078e0098 */
[----:B------:R-:W-:Y:S01]  /*0980*/  LEA R148, R45, UR4, 0x2 ;  /* 0x000000042d947c11 */ /* 0x000fe2000f8e10ff */
[----:B01----:R-:W-:-:S07]  /*0990*/  IMAD R146, R146, UR7, RZ ;  /* 0x0000000792927c24 */ /* 0x003fce000f8e02ff */
.L_x_0:
[----:B------:R0:W2:Y:S01]  /*09a0*/  LDG.E.CONSTANT R149, desc[UR8][R36.64] ;  /* 0x0000000824957981 */ /* 0x0000a2000c1e9900 */
[----:B------:R-:W-:Y:S01]  /*09b0*/  UIADD3 UR5, UPT, UPT, UR5, 0x1, URZ ;  /* 0x0000000105057890 */ /* 0x000fe2000fffe0ff */
[----:B------:R-:W-:Y:S03]  /*09c0*/  BAR.SYNC.DEFER_BLOCKING 0x0 ;  /* 0x0000000000007b1d */ /* 0x000fe60000010000 */
[----:B------:R-:W-:Y:S01]  /*09d0*/  UISETP.NE.AND UP0, UPT, UR5, URZ, UPT ;  /* 0x000000ff0500728c */ /* 0x000fe2000bf05270 */
[----:B0-----:R-:W-:-:S04]  /*09e0*/  IADD3 R36, P0, PT, R36, 0x200, RZ ;  /* 0x0000020024247810 */ /* 0x001fc80007f1e0ff */
[----:B------:R-:W-:Y:S01]  /*09f0*/  IADD3.X R37, PT, PT, RZ, R37, RZ, P0, !PT ;  /* 0x00000025ff257210 */ /* 0x000fe200007fe4ff */
[----:B--2---:R-:W-:Y:S01]  /*0a00*/  STS [R148], R149 ;  /* 0x0000009594007388 */ /* 0x004fe20000000800 */
[----:B------:R-:W-:Y:S06]  /*0a10*/  BAR.SYNC.DEFER_BLOCKING 0x0 ;  /* 0x0000000000007b1d */ /* 0x000fec0000010000 */
[----:B------:R-:W0:Y:S04]  /*0a20*/  LDS.128 R40, [UR4] ;  /* 0x00000004ff287984 */ /* 0x000e280008000c00 */
[----:B------:R-:W1:Y:S04]  /*0a30*/  LDS.128 R52, [UR4+0x10] ;  /* 0x00001004ff347984 */ /* 0x000e680008000c00 */
[----:B------:R-:W2:Y:S01]  /*0a40*/  LDS.128 R44, [UR4+0x20] ;  /* 0x00002004ff2c7984 */ /* 0x000ea20008000c00 */
[----:B0----5:R-:W-:-:S04]  /*0a50*/  FFMA R49, R147, R40, R150 ;  /* 0x0000002893317223 */ /* 0x021fc80000000096 */
[----:B------:R-:W-:Y:S02]  /*0a60*/  FFMA R40, R144, R41, R49 ;  /* 0x0000002990287223 */ /* 0x000fe40000000031 */
[----:B------:R-:W0:Y:S02]  /*0a70*/  LDS.128 R48, [UR4+0x30] ;  /* 0x00003004ff307984 */ /* 0x000e240008000c00 */
[----:B------:R-:W-:-:S04]  /*0a80*/  FFMA R41, R145, R42, R40 ;  /* 0x0000002a91297223 */ /* 0x000fc80000000028 */
[----:B------:R-:W-:-:S04]  /*0a90*/  FFMA R40, R142, R43, R41 ;  /* 0x0000002b8e287223 */ /* 0x000fc80000000029 */
[----:B-1----:R-:W-:-:S04]  /*0aa0*/  FFMA R41, R143, R52, R40 ;  /* 0x000000348f297223 */ /* 0x002fc80000000028 */
[----:B------:R-:W-:-:S04]  /*0ab0*/  FFMA R40, R140, R53, R41 ;  /* 0x000000358c287223 */ /* 0x000fc80000000029 */
[----:B------:R-:W-:Y:S02]  /*0ac0*/  FFMA R53, R141, R54, R40 ;  /* 0x000000368d357223 */ /* 0x000fe40000000028 */
[----:B------:R-:W1:Y:S02]  /*0ad0*/  LDS.128 R40, [UR4+0x40] ;  /* 0x00004004ff287984 */ /* 0x000e640008000c00 */
[----:B------:R-:W-:-:S04]  /*0ae0*/  FFMA R52, R138, R55, R53 ;  /* 0x000000378a347223 */ /* 0x000fc80000000035 */
[----:B--2---:R-:W-:-:S04]  /*0af0*/  FFMA R53, R139, R44, R52 ;  /* 0x0000002c8b357223 */ /* 0x004fc80000000034 */
[----:B------:R-:W-:Y:S02]  /*0b00*/  FFMA R44, R136, R45, R53 ;  /* 0x0000002d882c7223 */ /* 0x000fe40000000035 */
[----:B------:R-:W2:Y:S02]  /*0b10*/  LDS.128 R52, [UR4+0x50] ;  /* 0x00005004ff347984 */ /* 0x000ea40008000c00 */
[----:B------:R-:W-:-:S04]  /*0b20*/  FFMA R45, R137, R46, R44 ;  /* 0x0000002e892d7223 */ /* 0x000fc8000000002c */
[----:B------:R-:W-:-:S04]  /*0b30*/  FFMA R44, R134, R47, R45 ;  /* 0x0000002f862c7223 */ /* 0x000fc8000000002d */
[----:B0-----:R-:W-:-:S04]  /*0b40*/  FFMA R45, R135, R48, R44 ;  /* 0x00000030872d7223 */ /* 0x001fc8000000002c */
[----:B------:R-:W-:-:S04]  /*0b50*/  FFMA R44, R132, R49, R45 ;  /* 0x00000031842c7223 */ /* 0x000fc8000000002d */
[----:B------:R-:W-:Y:S02]  /*0b60*/  FFMA R49, R133, R50, R44 ;  /* 0x0000003285317223 */ /* 0x000fe4000000002c */
[----:B------:R-:W0:Y:S02]  /*0b70*/  LDS.128 R44, [UR4+0x60] ;  /* 0x00006004ff2c7984 */ /* 0x000e240008000c00 */
[----:B------:R-:W-:-:S04]  /*0b80*/  FFMA R48, R130, R51, R49 ;  /* 0x0000003382307223 */ /* 0x000fc80000000031 */
[----:B-1----:R-:W-:-:S04]  /*0b90*/  FFMA R49, R131, R40, R48 ;  /* 0x0000002883317223 */ /* 0x002fc80000000030 */
[----:B------:R-:W-:Y:S02]  /*0ba0*/  FFMA R40, R128, R41, R49 ;  /* 0x0000002980287223 */ /* 0x000fe40000000031 */
[----:B------:R-:W1:Y:S02]  /*0bb0*/  LDS.128 R48, [UR4+0x70] ;  /* 0x00007004ff307984 */ /* 0x000e640008000c00 */
[----:B------:R-:W-:-:S04]  /*0bc0*/  FFMA R41, R129, R42, R40 ;  /* 0x0000002a81297223 */ /* 0x000fc80000000028 */
[----:B------:R-:W-:-:S04]  /*0bd0*/  FFMA R40, R126, R43, R41 ;  /* 0x0000002b7e287223 */ /* 0x000fc80000000029 */
[----:B--2---:R-:W-:-:S04]  /*0be0*/  FFMA R41, R127, R52, R40 ;  /* 0x000000347f297223 */ /* 0x004fc80000000028 */
[----:B------:R-:W-:-:S04]  /*0bf0*/  FFMA R40, R124, R53, R41 ;  /* 0x000000357c287223 */ /* 0x000fc80000000029 */
[----:B------:R-:W-:Y:S02]  /*0c00*/  FFMA R53, R125, R54, R40 ;  /* 0x000000367d357223 */ /* 0x000fe40000000028 */
[----:B------:R-:W2:Y:S02]  /*0c10*/  LDS.128 R40, [UR4+0x80] ;  /* 0x00008004ff287984 */ /* 0x000ea40008000c00 */
[----:B------:R-:W-:-:S04]  /*0c20*/  FFMA R52, R122, R55, R53 ;  /* 0x000000377a347223 */ /* 0x000fc80000000035 */
[----:B0-----:R-:W-:-:S04]  /*0c30*/  FFMA R53, R123, R44, R52 ;  /* 0x0000002c7b357223 */ /* 0x001fc80000000034 */
        /* <DEDUP_REMOVED lines=116> */
[----:B------:R-:W-:-:S04]  /*1380*/  FFMA R41, R27, R54, R40 ;  /* 0x000000361b297223 */ /* 0x000fc80000000028 */
[----:B------:R-:W-:-:S04]  /*1390*/  FFMA R40, R28, R55, R41 ;  /* 0x000000371c287223 */ /* 0x000fc80000000029 */
[----:B0-----:R-:W-:-:S04]  /*13a0*/  FFMA R41, R29, R44, R40 ;  /* 0x0000002c1d297223 */ /* 0x001fc80000000028 */
[----:B------:R-:W-:-:S04]  /*13b0*/  FFMA R40, R30, R45, R41 ;  /* 0x0000002d1e287223 */ /* 0x000fc80000000029 */
[----:B------:R-:W-:-:S04]  /*13c0*/  FFMA R41, R31, R46, R40 ;  /* 0x0000002e1f297223 */ /* 0x000fc80000000028 */
[----:B------:R-:W-:-:S04]  /*13d0*/  FFMA R40, R32, R47, R41 ;  /* 0x0000002f20287223 */ /* 0x000fc80000000029 */
[----:B-1----:R-:W-:-:S04]  /*13e0*/  FFMA R41, R33, R48, R40 ;  /* 0x0000003021297223 */ /* 0x002fc80000000028 */
[----:B------:R-:W-:-:S04]  /*13f0*/  FFMA R40, R34, R49, R41 ;  /* 0x0000003122287223 */ /* 0x000fc80000000029 */
[----:B------:R-:W-:-:S04]  /*1400*/  FFMA R41, R35, R50, R40 ;  /* 0x0000003223297223 */ /* 0x000fc80000000028 */
[----:B------:R-:W-:-:S05]  /*1410*/  FFMA R41, R0, R51, R41 ;  /* 0x0000003300297223 */ /* 0x000fca0000000029 */
[----:B------:R0:W-:Y:S02]  /*1420*/  STG.E desc[UR8][R152.64], R41 ;  /* 0x0000002998007986 */ /* 0x0001e4000c101908 */
[----:B0-----:R-:W-:Y:S01]  /*1430*/  IMAD.WIDE.U32 R152, R146, 0x4, R152 ;  /* 0x0000000492987825 */ /* 0x001fe200078e0098 */
[----:B------:R-:W-:Y:S06]  /*1440*/  BRA.U UP0, `(.L_x_0) ;  /* 0xfffffff500547547 */ /* 0x000fec000b83ffff */
[----:B------:R-:W-:Y:S05]  /*1450*/  EXIT ;  /* 0x000000000000794d */ /* 0x000fea0003800000 */
.L_x_1:
[----:B------:R-:W-:-:S00]  /*1460*/  BRA `(.L_x_1) ;  /* 0xfffffffc00fc7947 */ /* 0x000fc0000383ffff */
[----:B------:R-:W-:-:S00]  /*1470*/  NOP ;  /* 0x0000000000007918 */ /* 0x000fc00000000000 */
        /* <DEDUP_REMOVED lines=8> */
.L_x_2:


//--------------------- .nv.global.init           --------------------------
	.section	.nv.global.init,"aw",@progbits
	.align	4
.nv.global.init:
	.type		mrg32k3aM1SubSeq,@object
	.size		mrg32k3aM1SubSeq,(mrg32k3aM2SubSeq - mrg32k3aM1SubSeq)
mrg32k3aM1SubSeq:
        /*0000*/ 	.byte	0x0b, 0xcc, 0xee, 0x04, 0x73, 0x29, 0x8b, 0x6f, 0xf6, 0x53, 0x03, 0xf6, 0x23, 0xf6, 0xea, 0xda
        /* <DEDUP_REMOVED lines=125> */
	.type		mrg32k3aM2SubSeq,@object
	.size		mrg32k3aM2SubSeq,(mrg32k3aM1 - mrg32k3aM2SubSeq)
mrg32k3aM2SubSeq:
        /* <DEDUP_REMOVED lines=126> */
	.type		mrg32k3aM1,@object
	.size		mrg32k3aM1,(mrg32k3aM1Seq - mrg32k3aM1)
mrg32k3aM1:
        /* <DEDUP_REMOVED lines=144> */
	.type		mrg32k3aM1Seq,@object
	.size		mrg32k3aM1Seq,(mrg32k3aM2 - mrg32k3aM1Seq)
mrg32k3aM1Seq:
        /* <DEDUP_REMOVED lines=144> */
	.type		mrg32k3aM2,@object
	.size		mrg32k3aM2,(mrg32k3aM2Seq - mrg32k3aM2)
mrg32k3aM2:
        /* <DEDUP_REMOVED lines=144> */
	.type		mrg32k3aM2Seq,@object
	.size		mrg32k3aM2Seq,(precalc_xorwow_matrix - mrg32k3aM2Seq)
mrg32k3aM2Seq:
        /* <DEDUP_REMOVED lines=144> */
	.type		precalc_xorwow_matrix,@object
	.size		precalc_xorwow_matrix,(precalc_xorwow_offset_matrix - precalc_xorwow_matrix)
precalc_xorwow_matrix:
        /* <DEDUP_REMOVED lines=6400> */
	.type		precalc_xorwow_offset_matrix,@object
	.size		precalc_xorwow_offset_matrix,(.L_1 - precalc_xorwow_offset_matrix)
precalc_xorwow_offset_matrix:
        /* <DEDUP_REMOVED lines=6400> */
.L_1:


//--------------------- .nv.shared._Z19forward_fixed_layerILj128EXadL_ZN30_INTERNAL_f0b03900_4_k_cu_main16_activation_stubEfEEEvPKfS2_S2_Pfj --------------------------
	.section	.nv.shared._Z19forward_fixed_layerILj128EXadL_ZN30_INTERNAL_f0b03900_4_k_cu_main16_activation_stubEfEEEvPKfS2_S2_Pfj,"aw",@nobits
	.sectionflags	@""
	.align	4
.nv.shared._Z19forward_fixed_layerILj128EXadL_ZN30_INTERNAL_f0b03900_4_k_cu_main16_activation_stubEfEEEvPKfS2_S2_Pfj:
	.zero		1536


//--------------------- .nv.shared.reserved.0     --------------------------
	.section	.nv.shared.reserved.0,"aw",@nobits
	.weak		__nv_reservedSMEM_offset_0_alias
	.size		__nv_reservedSMEM_offset_0_alias, 0, 64
	.other		__nv_reservedSMEM_offset_0_alias,@"STO_CUDA_RESERVED_SHARED STV_DEFAULT"
__nv_reservedSMEM_offset_0_alias:
	.zero		0
	.zero		64


//--------------------- .nv.constant0._Z19forward_fixed_layerILj128EXadL_ZN30_INTERNAL_f0b03900_4_k_cu_main16_activation_stubEfEEEvPKfS2_S2_Pfj --------------------------
	.section	.nv.constant0._Z19forward_fixed_layerILj128EXadL_ZN30_INTERNAL_f0b03900_4_k_cu_main16_activation_stubEfEEEvPKfS2_S2_Pfj,"a",@progbits
	.sectionflags	@""
	.align	4
.nv.constant0._Z19forward_fixed_layerILj128EXadL_ZN30_INTERNAL_f0b03900_4_k_cu_main16_activation_stubEfEEEvPKfS2_S2_Pfj:
	.zero		932


//--------------------- SYMBOLS --------------------------

	.type		.nv.reservedSmem.offset0,@object
	.size		.nv.reservedSmem.offset0,0x4
	.type		.nv.reservedSmem.cap,@object
	.size		.nv.reservedSmem.cap,0x4
